//
// Generated by NVIDIA NVVM Compiler
//
// Compiler Build ID: CL-36424714
// Cuda compilation tools, release 13.0, V13.0.88
// Based on NVVM 20.0.0
//

.version 9.0
.target sm_100
.address_size 64

	// .globl	_Z12colSumKernelPiS_

.visible .entry _Z12colSumKernelPiS_(
	.param .u64 .ptr .align 1 _Z12colSumKernelPiS__param_0,
	.param .u64 .ptr .align 1 _Z12colSumKernelPiS__param_1
)
{
	.reg .b32 	%r<8>;
	.reg .b64 	%rd<8>;

	ld.param.u64 	%rd1, [_Z12colSumKernelPiS__param_0];
	ld.param.u64 	%rd2, [_Z12colSumKernelPiS__param_1];
	cvta.to.global.u64 	%rd3, %rd2;
	mov.u32 	%r1, %tid.x;
	mul.wide.u32 	%rd4, %r1, 4;
	add.s64 	%rd5, %rd3, %rd4;
	mov.b32 	%r2, 0;
	st.global.u32 	[%rd5], %r2;
	cvta.to.global.u64 	%rd6, %rd1;
	add.s64 	%rd7, %rd6, %rd4;
	ld.global.u32 	%r3, [%rd7];
	st.global.u32 	[%rd5], %r3;
	ld.global.u32 	%r4, [%rd7+16];
	add.s32 	%r5, %r3, %r4;
	st.global.u32 	[%rd5], %r5;
	ld.global.u32 	%r6, [%rd7+32];
	add.s32 	%r7, %r5, %r6;
	st.global.u32 	[%rd5], %r7;
	ret;

}


// ===== COMPILED SASS (sm_100) =====

	.target	sm_100

	.elftype	@"ET_EXEC"


//--------------------- .note.nv.tkinfo           --------------------------
	.section	.note.nv.tkinfo,"",@"SHT_NOTE"
	.sectionflags	@"SHF_NOTE_NV_TKINFO"
	.tkinfo
        /*0018*/ 	.word	0x00000002
        /*0030*/ 	.string	""
        /*0030*/ 	.string	"ptxas"
        /*0030*/ 	.string	"Cuda compilation tools, release 13.0, V13.0.88"
        /*0030*/ 	.string	"Build cuda_13.0.r13.0/compiler.36424714_0"
        /*0030*/ 	.string	"-arch sm_100 -m 64 "



//--------------------- .note.nv.cuinfo           --------------------------
	.section	.note.nv.cuinfo,"",@"SHT_NOTE"
	.sectionflags	@"SHF_NOTE_NV_CUINFO"
        /*0018*/ 	.short	0x0002
        /*001a*/ 	.short	0x0064
        /*001c*/ 	.short	0x0082
	.zero		2


//--------------------- .nv.info                  --------------------------
	.section	.nv.info,"",@"SHT_CUDA_INFO"
	.align	4


	//----- nvinfo : EIATTR_REGCOUNT
	.align		4
        /*0000*/ 	.byte	0x04, 0x2f
        /*0002*/ 	.short	(.L_1 - .L_0)
	.align		4
.L_0:
        /*0004*/ 	.word	index@(_Z12colSumKernelPiS_)
        /*0008*/ 	.word	0x0000000e


	//----- nvinfo : EIATTR_FRAME_SIZE
	.align		4
.L_1:
        /*000c*/ 	.byte	0x04, 0x11
        /*000e*/ 	.short	(.L_3 - .L_2)
	.align		4
.L_2:
        /*0010*/ 	.word	index@(_Z12colSumKernelPiS_)
        /*0014*/ 	.word	0x00000000


	//----- nvinfo : EIATTR_MIN_STACK_SIZE
	.align		4
.L_3:
        /*0018*/ 	.byte	0x04, 0x12
        /*001a*/ 	.short	(.L_5 - .L_4)
	.align		4
.L_4:
        /*001c*/ 	.word	index@(_Z12colSumKernelPiS_)
        /*0020*/ 	.word	0x00000000
.L_5:


//--------------------- .nv.compat                --------------------------
	.section	.nv.compat,"",@"SHT_CUDA_COMPAT_INFO"
	.align	4
        /*0000*/ 	.byte	0x02, 0x09, 0x00, 0x00, 0x02, 0x02, 0x01, 0x00, 0x02, 0x05, 0x05, 0x00, 0x03, 0x07, 0x01, 0x01
        /*0010*/ 	.byte	0x02, 0x03, 0x00, 0x00, 0x02, 0x06, 0x01, 0x00, 0x04, 0x0b, 0x08, 0x00, 0x09, 0x00, 0x00, 0x00
        /*0020*/ 	.byte	0x00, 0x00, 0x00, 0x00


//--------------------- .nv.info._Z12colSumKernelPiS_ --------------------------
	.section	.nv.info._Z12colSumKernelPiS_,"",@"SHT_CUDA_INFO"
	.sectionflags	@""
	.align	4


	//----- nvinfo : EIATTR_CUDA_API_VERSION
	.align		4
        /*0000*/ 	.byte	0x04, 0x37
        /*0002*/ 	.short	(.L_7 - .L_6)
.L_6:
        /*0004*/ 	.word	0x00000082


	//----- nvinfo : EIATTR_KPARAM_INFO
	.align		4
.L_7:
        /*0008*/ 	.byte	0x04, 0x17
        /*000a*/ 	.short	(.L_9 - .L_8)
.L_8:
        /*000c*/ 	.word	0x00000000
        /*0010*/ 	.short	0x0001
        /*0012*/ 	.short	0x0008
        /*0014*/ 	.byte	0x00, 0xf5, 0x21, 0x00


	//----- nvinfo : EIATTR_KPARAM_INFO
	.align		4
.L_9:
        /*0018*/ 	.byte	0x04, 0x17
        /*001a*/ 	.short	(.L_11 - .L_10)
.L_10:
        /*001c*/ 	.word	0x00000000
        /*0020*/ 	.short	0x0000
        /*0022*/ 	.short	0x0000
        /*0024*/ 	.byte	0x00, 0xf5, 0x21, 0x00


	//----- nvinfo : EIATTR_SPARSE_MMA_MASK
	.align		4
.L_11:
        /*0028*/ 	.byte	0x03, 0x50
        /*002a*/ 	.short	0x0000


	//----- nvinfo : EIATTR_MAXREG_COUNT
	.align		4
        /*002c*/ 	.byte	0x03, 0x1b
        /*002e*/ 	.short	0x00ff


	//----- nvinfo : EIATTR_MERCURY_ISA_VERSION
	.align		4
        /*0030*/ 	.byte	0x03, 0x5f
        /*0032*/ 	.short	0x0101


	//----- nvinfo : EIATTR_VRC_CTA_INIT_COUNT
	.align		4
        /*0034*/ 	.byte	0x02, 0x4a
	.zero		1
	.zero		1


	//----- nvinfo : EIATTR_EXIT_INSTR_OFFSETS
	.align		4
        /*0038*/ 	.byte	0x04, 0x1c
        /*003a*/ 	.short	(.L_13 - .L_12)


	//   ....[0]....
.L_12:
        /*003c*/ 	.word	0x00000100


	//----- nvinfo : EIATTR_CBANK_PARAM_SIZE
	.align		4
.L_13:
        /*0040*/ 	.byte	0x03, 0x19
        /*0042*/ 	.short	0x0010


	//----- nvinfo : EIATTR_PARAM_CBANK
	.align		4
        /*0044*/ 	.byte	0x04, 0x0a
        /*0046*/ 	.short	(.L_15 - .L_14)
	.align		4
.L_14:
        /*0048*/ 	.word	index@(.nv.constant0._Z12colSumKernelPiS_)
        /*004c*/ 	.short	0x0380
        /*004e*/ 	.short	0x0010


	//----- nvinfo : EIATTR_SW_WAR
	.align		4
.L_15:
        /*0050*/ 	.byte	0x04, 0x36
        /*0052*/ 	.short	(.L_17 - .L_16)
.L_16:
        /*0054*/ 	.word	0x00000008
.L_17:


//--------------------- .nv.callgraph             --------------------------
	.section	.nv.callgraph,"",@"SHT_CUDA_CALLGRAPH"
	.align	4
	.sectionentsize	8
	.align		4
        /*0000*/ 	.word	0x00000000
	.align		4
        /*0004*/ 	.word	0xffffffff
	.align		4
        /*0008*/ 	.word	0x00000000
	.align		4
        /*000c*/ 	.word	0xfffffffe
	.align		4
        /*0010*/ 	.word	0x00000000
	.align		4
        /*0014*/ 	.word	0xfffffffd
	.align		4
        /*0018*/ 	.word	0x00000000
	.align		4
        /*001c*/ 	.word	0xfffffffc


//--------------------- .text._Z12colSumKernelPiS_ --------------------------
	.section	.text._Z12colSumKernelPiS_,"ax",@progbits
	.align	128
        .global         _Z12colSumKernelPiS_
        .type           _Z12colSumKernelPiS_,@function
        .size           _Z12colSumKernelPiS_,(.L_x_1 - _Z12colSumKernelPiS_)
        .other          _Z12colSumKernelPiS_,@"STO_CUDA_ENTRY STV_DEFAULT"
_Z12colSumKernelPiS_:
.text._Z12colSumKernelPiS_:
[----:B------:R-:W-:Y:S01]  /*0000*/  LDC R1, c[0x0][0x37c] ;  /* 0x0000df00ff017b82 */ /* 0x000fe20000000800 */
[----:B------:R-:W0:Y:S07]  /*0010*/  S2R R7, SR_TID.X ;  /* 0x0000000000077919 */ /* 0x000e2e0000002100 */
[----:B------:R-:W0:Y:S01]  /*0020*/  LDC.64 R2, c[0x0][0x388] ;  /* 0x0000e200ff027b82 */ /* 0x000e220000000a00 */
[----:B------:R-:W1:Y:S07]  /*0030*/  LDCU.64 UR4, c[0x0][0x358] ;  /* 0x00006b00ff0477ac */ /* 0x000e6e0008000a00 */
[----:B------:R-:W2:Y:S01]  /*0040*/  LDC.64 R4, c[0x0][0x380] ;  /* 0x0000e000ff047b82 */ /* 0x000ea20000000a00 */
[----:B0-----:R-:W-:-:S04]  /*0050*/  IMAD.WIDE.U32 R2, R7, 0x4, R2 ;  /* 0x0000000407027825 */ /* 0x001fc800078e0002 */
[----:B--2---:R-:W-:Y:S01]  /*0060*/  IMAD.WIDE.U32 R4, R7, 0x4, R4 ;  /* 0x0000000407047825 */ /* 0x004fe200078e0004 */
[----:B-1----:R-:W-:Y:S04]  /*0070*/  STG.E desc[UR4][R2.64], RZ ;  /* 0x000000ff02007986 */ /* 0x002fe8000c101904 */
[----:B------:R-:W2:Y:S04]  /*0080*/  LDG.E R7, desc[UR4][R4.64] ;  /* 0x0000000404077981 */ /* 0x000ea8000c1e1900 */
[----:B--2---:R-:W-:Y:S04]  /*0090*/  STG.E desc[UR4][R2.64], R7 ;  /* 0x0000000702007986 */ /* 0x004fe8000c101904 */
[----:B------:R-:W2:Y:S02]  /*00a0*/  LDG.E R0, desc[UR4][R4.64+0x10] ;  /* 0x0000100404007981 */ /* 0x000ea4000c1e1900 */
[----:B--2---:R-:W-:-:S05]  /*00b0*/  IADD3 R9, PT, PT, R7, R0, RZ ;  /* 0x0000000007097210 */ /* 0x004fca0007ffe0ff */
[----:B------:R-:W-:Y:S04]  /*00c0*/  STG.E desc[UR4][R2.64], R9 ;  /* 0x0000000902007986 */ /* 0x000fe8000c101904 */
[----:B------:R-:W2:Y:S02]  /*00d0*/  LDG.E R0, desc[UR4][R4.64+0x20] ;  /* 0x0000200404007981 */ /* 0x000ea4000c1e1900 */
[----:B--2---:R-:W-:-:S05]  /*00e0*/  IADD3 R11, PT, PT, R9, R0, RZ ;  /* 0x00000000090b7210 */ /* 0x004fca0007ffe0ff */
[----:B------:R-:W-:Y:S01]  /*00f0*/  STG.E desc[UR4][R2.64], R11 ;  /* 0x0000000b02007986 */ /* 0x000fe2000c101904 */
[----:B------:R-:W-:Y:S05]  /*0100*/  EXIT ;  /* 0x000000000000794d */ /* 0x000fea0003800000 */
.L_x_0:
[----:B------:R-:W-:-:S00]  /*0110*/  BRA `(.L_x_0) ;  /* 0xfffffffc00fc7947 */ /* 0x000fc0000383ffff */
[----:B------:R-:W-:-:S00]  /*0120*/  NOP ;  /* 0x0000000000007918 */ /* 0x000fc00000000000 */
        /* <DEDUP_REMOVED lines=13> */
.L_x_1:


//--------------------- .nv.shared.reserved.0     --------------------------
	.section	.nv.shared.reserved.0,"aw",@nobits
	.weak		__nv_reservedSMEM_offset_0_alias
	.size		__nv_reservedSMEM_offset_0_alias, 0, 64
	.other		__nv_reservedSMEM_offset_0_alias,@"STO_CUDA_RESERVED_SHARED STV_DEFAULT"
__nv_reservedSMEM_offset_0_alias:
	.zero		0
	.zero		64


//--------------------- .nv.constant0._Z12colSumKernelPiS_ --------------------------
	.section	.nv.constant0._Z12colSumKernelPiS_,"a",@progbits
	.sectionflags	@""
	.align	4
.nv.constant0._Z12colSumKernelPiS_:
	.zero		912


//--------------------- SYMBOLS --------------------------

	.type		.nv.reservedSmem.offset0,@object
	.size		.nv.reservedSmem.offset0,0x4
